	.headerflags	@"EF_CUDA_TEXMODE_UNIFIED EF_CUDA_64BIT_ADDRESS EF_CUDA_ACCELERATORS EF_CUDA_SM90 EF_CUDA_VIRTUAL_SM(EF_CUDA_SM90)"
	.elftype	@"ET_EXEC"


//--------------------- .nv.info                  --------------------------
	.section	.nv.info,"",@"SHT_CUDA_INFO"
	.align	4


	//----- nvinfo : EIATTR_REGCOUNT
	.align		4
        /*0000*/ 	.byte	0x04, 0x2f
        /*0002*/ 	.short	(.L_3 - .L_2)
	.align		4
.L_2:
        /*0004*/ 	.word	index@(triton_poi_fused_cat_1)
        /*0008*/ 	.word	0x0000001c


	//----- nvinfo : EIATTR_MIN_STACK_SIZE
	.align		4
.L_3:
        /*000c*/ 	.byte	0x04, 0x12
        /*000e*/ 	.short	(.L_5 - .L_4)
	.align		4
.L_4:
        /*0010*/ 	.word	index@(triton_poi_fused_cat_1)
        /*0014*/ 	.word	0x00000000


	//----- nvinfo : EIATTR_FRAME_SIZE
	.align		4
.L_5:
        /*0018*/ 	.byte	0x04, 0x11
        /*001a*/ 	.short	(.L_7 - .L_6)
	.align		4
.L_6:
        /*001c*/ 	.word	index@(triton_poi_fused_cat_1)
        /*0020*/ 	.word	0x00000000


	//----- nvinfo : EIATTR_MIN_STACK_SIZE
	.align		4
.L_7:
        /*0024*/ 	.byte	0x04, 0x12
        /*0026*/ 	.short	(.L_9 - .L_8)
	.align		4
.L_8:
        /*0028*/ 	.word	index@(triton_poi_fused_cat_1)
        /*002c*/ 	.word	0x00000000
.L_9:


//--------------------- .nv.info.triton_poi_fused_cat_1 --------------------------
	.section	.nv.info.triton_poi_fused_cat_1,"",@"SHT_CUDA_INFO"
	.sectionflags	@""
	.align	4


	//----- nvinfo : EIATTR_CUDA_API_VERSION
	.align		4
        /*0000*/ 	.byte	0x04, 0x37
        /*0002*/ 	.short	(.L_11 - .L_10)
.L_10:
        /*0004*/ 	.word	0x0000007c


	//----- nvinfo : EIATTR_KPARAM_INFO
	.align		4
.L_11:
        /*0008*/ 	.byte	0x04, 0x17
        /*000a*/ 	.short	(.L_13 - .L_12)
.L_12:
        /*000c*/ 	.word	0x00000000
        /*0010*/ 	.short	0x0007
        /*0012*/ 	.short	0x0038
        /*0014*/ 	.byte	0x00, 0xf0, 0x11, 0x00


	//----- nvinfo : EIATTR_KPARAM_INFO
	.align		4
.L_13:
        /*0018*/ 	.byte	0x04, 0x17
        /*001a*/ 	.short	(.L_15 - .L_14)
.L_14:
        /*001c*/ 	.word	0x00000000
        /*0020*/ 	.short	0x0006
        /*0022*/ 	.short	0x0030
        /*0024*/ 	.byte	0x00, 0xf4, 0x21, 0x00


	//----- nvinfo : EIATTR_KPARAM_INFO
	.align		4
.L_15:
        /*0028*/ 	.byte	0x04, 0x17
        /*002a*/ 	.short	(.L_17 - .L_16)
.L_16:
        /*002c*/ 	.word	0x00000000
        /*0030*/ 	.short	0x0005
        /*0032*/ 	.short	0x0028
        /*0034*/ 	.byte	0x00, 0xf4, 0x21, 0x00


	//----- nvinfo : EIATTR_KPARAM_INFO
	.align		4
.L_17:
        /*0038*/ 	.byte	0x04, 0x17
        /*003a*/ 	.short	(.L_19 - .L_18)
.L_18:
        /*003c*/ 	.word	0x00000000
        /*0040*/ 	.short	0x0004
        /*0042*/ 	.short	0x0020
        /*0044*/ 	.byte	0x00, 0xf4, 0x21, 0x00


	//----- nvinfo : EIATTR_KPARAM_INFO
	.align		4
.L_19:
        /*0048*/ 	.byte	0x04, 0x17
        /*004a*/ 	.short	(.L_21 - .L_20)
.L_20:
        /*004c*/ 	.word	0x00000000
        /*0050*/ 	.short	0x0003
        /*0052*/ 	.short	0x0018
        /*0054*/ 	.byte	0x00, 0xf4, 0x21, 0x00


	//----- nvinfo : EIATTR_KPARAM_INFO
	.align		4
.L_21:
        /*0058*/ 	.byte	0x04, 0x17
        /*005a*/ 	.short	(.L_23 - .L_22)
.L_22:
        /*005c*/ 	.word	0x00000000
        /*0060*/ 	.short	0x0002
        /*0062*/ 	.short	0x0010
        /*0064*/ 	.byte	0x00, 0xf4, 0x21, 0x00


	//----- nvinfo : EIATTR_KPARAM_INFO
	.align		4
.L_23:
        /*0068*/ 	.byte	0x04, 0x17
        /*006a*/ 	.short	(.L_25 - .L_24)
.L_24:
        /*006c*/ 	.word	0x00000000
        /*0070*/ 	.short	0x0001
        /*0072*/ 	.short	0x0008
        /*0074*/ 	.byte	0x00, 0xf4, 0x21, 0x00


	//----- nvinfo : EIATTR_KPARAM_INFO
	.align		4
.L_25:
        /*0078*/ 	.byte	0x04, 0x17
        /*007a*/ 	.short	(.L_27 - .L_26)
.L_26:
        /*007c*/ 	.word	0x00000000
        /*0080*/ 	.short	0x0000
        /*0082*/ 	.short	0x0000
        /*0084*/ 	.byte	0x00, 0xf4, 0x21, 0x00


	//----- nvinfo : EIATTR_SPARSE_MMA_MASK
	.align		4
.L_27:
        /*0088*/ 	.byte	0x03, 0x50
        /*008a*/ 	.short	0x0000


	//----- nvinfo : EIATTR_MAXREG_COUNT
	.align		4
        /*008c*/ 	.byte	0x03, 0x1b
        /*008e*/ 	.short	0x00ff


	//----- nvinfo : EIATTR_EXIT_INSTR_OFFSETS
	.align		4
        /*0090*/ 	.byte	0x04, 0x1c
        /*0092*/ 	.short	(.L_29 - .L_28)


	//   ....[0]....
.L_28:
        /*0094*/ 	.word	0x000006d0


	//   ....[1]....
        /*0098*/ 	.word	0x000006f0


	//----- nvinfo : EIATTR_REQNTID
	.align		4
.L_29:
        /*009c*/ 	.byte	0x04, 0x10
        /*009e*/ 	.short	(.L_31 - .L_30)
.L_30:
        /*00a0*/ 	.word	0x00000080
        /*00a4*/ 	.word	0x00000001
        /*00a8*/ 	.word	0x00000001


	//----- nvinfo : EIATTR_CBANK_PARAM_SIZE
	.align		4
.L_31:
        /*00ac*/ 	.byte	0x03, 0x19
        /*00ae*/ 	.short	0x003c


	//----- nvinfo : EIATTR_PARAM_CBANK
	.align		4
        /*00b0*/ 	.byte	0x04, 0x0a
        /*00b2*/ 	.short	(.L_33 - .L_32)
	.align		4
.L_32:
        /*00b4*/ 	.word	index@(.nv.constant0.triton_poi_fused_cat_1)
        /*00b8*/ 	.short	0x0210
        /*00ba*/ 	.short	0x003c


	//----- nvinfo : EIATTR_SW_WAR
	.align		4
.L_33:
        /*00bc*/ 	.byte	0x04, 0x36
        /*00be*/ 	.short	(.L_35 - .L_34)
.L_34:
        /*00c0*/ 	.word	0x00000008
.L_35:


//--------------------- .nv.callgraph             --------------------------
	.section	.nv.callgraph,"",@"SHT_CUDA_CALLGRAPH"
	.align	4
	.sectionentsize	8
	.align		4
        /*0000*/ 	.word	0x00000000
	.align		4
        /*0004*/ 	.word	0xffffffff
	.align		4
        /*0008*/ 	.word	0x00000000
	.align		4
        /*000c*/ 	.word	0xfffffffe
	.align		4
        /*0010*/ 	.word	0x00000000
	.align		4
        /*0014*/ 	.word	0xfffffffd
	.align		4
        /*0018*/ 	.word	0x00000000
	.align		4
        /*001c*/ 	.word	0xfffffffc


//--------------------- .nv.constant4             --------------------------
	.section	.nv.constant4,"a",@progbits
	.align	8
	.align		8
.nv.constant4:
        /*0000*/ 	.dword	_$_str
	.align		8
        /*0008*/ 	.dword	_$_str_$_2


//--------------------- .text.triton_poi_fused_cat_1 --------------------------
	.section	.text.triton_poi_fused_cat_1,"ax",@progbits
	.align	128
        .global         triton_poi_fused_cat_1
        .type           triton_poi_fused_cat_1,@function
        .size           triton_poi_fused_cat_1,(.L_x_1 - triton_poi_fused_cat_1)
        .other          triton_poi_fused_cat_1,@"STO_CUDA_ENTRY STV_DEFAULT"
triton_poi_fused_cat_1:
.text.triton_poi_fused_cat_1:
[----:B------:R-:W0:Y:S01]  /*0000*/  LDC R1, c[0x0][0x28] ;  /* 0x00000a00ff017b82 */ /* 0x000e220000000800 */
[----:B------:R-:W1:Y:S07]  /*0010*/  S2R R0, SR_TID.X ;  /* 0x0000000000007919 */ /* 0x000e6e0000002100 */
[----:B------:R-:W2:Y:S01]  /*0020*/  LDC.64 R16, c[0x0][0x228] ;  /* 0x00008a00ff107b82 */ /* 0x000ea20000000a00 */
[----:B------:R-:W-:Y:S01]  /*0030*/  CS2R R10, SRZ ;  /* 0x00000000000a7805 */ /* 0x000fe2000001ff00 */
[----:B------:R-:W-:Y:S01]  /*0040*/  ULDC.64 UR4, c[0x0][0x208] ;  /* 0x0000820000047ab9 */ /* 0x000fe20000000a00 */
[----:B------:R-:W3:Y:S05]  /*0050*/  S2R R3, SR_CTAID.X ;  /* 0x0000000000037919 */ /* 0x000eea0000002500 */
[----:B------:R-:W4:Y:S08]  /*0060*/  LDC.64 R8, c[0x0][0x220] ;  /* 0x00008800ff087b82 */ /* 0x000f300000000a00 */
[----:B------:R-:W5:Y:S01]  /*0070*/  LDC.64 R6, c[0x0][0x230] ;  /* 0x00008c00ff067b82 */ /* 0x000f620000000a00 */
[----:B-1----:R-:W-:-:S05]  /*0080*/  IMAD.SHL.U32 R0, R0, 0x2, RZ ;  /* 0x0000000200007824 */ /* 0x002fca00078e00ff */
[----:B------:R-:W-:-:S05]  /*0090*/  LOP3.LUT R0, R0, 0xfe, RZ, 0xc0, !PT ;  /* 0x000000fe00007812 */ /* 0x000fca00078ec0ff */
[----:B---3--:R-:W-:-:S05]  /*00a0*/  IMAD R0, R3, 0x100, R0 ;  /* 0x0000010003007824 */ /* 0x008fca00078e0200 */
[----:B------:R-:W-:Y:S02]  /*00b0*/  SHF.R.S32.HI R5, RZ, 0x1f, R0 ;  /* 0x0000001fff057819 */ /* 0x000fe40000011400 */
[----:B------:R-:W-:Y:S02]  /*00c0*/  ISETP.GE.AND P0, PT, R0, 0x100, PT ;  /* 0x000001000000780c */ /* 0x000fe40003f06270 */
[----:B------:R-:W-:-:S04]  /*00d0*/  LEA.HI R4, R5, R0, RZ, 0x4 ;  /* 0x0000000005047211 */ /* 0x000fc800078f20ff */
[----:B------:R-:W-:-:S04]  /*00e0*/  SHF.R.S32.HI R15, RZ, 0x4, R4 ;  /* 0x00000004ff0f7819 */ /* 0x000fc80000011404 */
[----:B------:R-:W-:-:S04]  /*00f0*/  LEA.HI R2, R15, R15, RZ, 0x2 ;  /* 0x0000000f0f027211 */ /* 0x000fc800078f10ff */
[----:B------:R-:W-:-:S05]  /*0100*/  LOP3.LUT R2, R2, 0xfffffffc, RZ, 0xc0, !PT ;  /* 0xfffffffc02027812 */ /* 0x000fca00078ec0ff */
[----:B------:R-:W-:Y:S01]  /*0110*/  IMAD.IADD R15, R15, 0x1, -R2 ;  /* 0x000000010f0f7824 */ /* 0x000fe200078e0a02 */
[----:B------:R-:W-:Y:S01]  /*0120*/  LEA.HI R14, R5, R0, RZ, 0x6 ;  /* 0x00000000050e7211 */ /* 0x000fe200078f30ff */
[----:B------:R-:W1:Y:S02]  /*0130*/  LDC.64 R2, c[0x0][0x218] ;  /* 0x00008600ff027b82 */ /* 0x000e640000000a00 */
[C---:B--2---:R-:W-:Y:S01]  /*0140*/  IMAD.WIDE R16, R15.reuse, 0x4, R16 ;  /* 0x000000040f107825 */ /* 0x044fe200078e0210 */
[----:B------:R-:W-:-:S13]  /*0150*/  ISETP.GT.AND P3, PT, R15, 0x1, !P0 ;  /* 0x000000010f00780c */ /* 0x000fda0004764270 */
[----:B------:R-:W2:Y:S04]  /*0160*/  @P3 LDG.E.EL R10, desc[UR4][R16.64+-0x8] ;  /* 0xfffff804100a3981 */ /* 0x000ea8000c2e1900 */
[----:B------:R3:W2:Y:S01]  /*0170*/  @P3 LDG.E.EL R11, desc[UR4][R16.64+-0x8] ;  /* 0xfffff804100b3981 */ /* 0x0006a2000c2e1900 */
[----:B------:R-:W-:Y:S01]  /*0180*/  LOP3.LUT R5, R4, 0xfffffff0, RZ, 0xc0, !PT ;  /* 0xfffffff004057812 */ /* 0x000fe200078ec0ff */
[----:B----4-:R-:W-:Y:S01]  /*0190*/  IMAD.WIDE R24, R15, 0x4, R8 ;  /* 0x000000040f187825 */ /* 0x010fe200078e0208 */
[----:B------:R-:W-:Y:S02]  /*01a0*/  SHF.R.S32.HI R13, RZ, 0x6, R14 ;  /* 0x00000006ff0d7819 */ /* 0x000fe4000001140e */
[----:B------:R-:W-:Y:S01]  /*01b0*/  CS2R R18, SRZ ;  /* 0x0000000000127805 */ /* 0x000fe2000001ff00 */
[----:B------:R-:W4:Y:S01]  /*01c0*/  LDC.64 R8, c[0x0][0x210] ;  /* 0x00008400ff087b82 */ /* 0x000f220000000a00 */
[----:B------:R-:W-:-:S04]  /*01d0*/  IMAD.IADD R4, R0, 0x1, -R5 ;  /* 0x0000000100047824 */ /* 0x000fc800078e0a05 */
[----:B------:R-:W-:Y:S01]  /*01e0*/  IMAD R4, R13, 0x20, R4 ;  /* 0x000000200d047824 */ /* 0x000fe200078e0204 */
[----:B---3--:R-:W-:-:S03]  /*01f0*/  CS2R R16, SRZ ;  /* 0x0000000000107805 */ /* 0x008fc6000001ff00 */
[----:B------:R-:W-:Y:S02]  /*0200*/  IMAD R12, R15, 0x10, R4 ;  /* 0x000000100f0c7824 */ /* 0x000fe400078e0204 */
[----:B------:R-:W3:Y:S01]  /*0210*/  LDC.64 R4, c[0x0][0x238] ;  /* 0x00008e00ff047b82 */ /* 0x000ee20000000a00 */
[----:B------:R-:W2:Y:S01]  /*0220*/  @P3 LDG.E.EL R16, desc[UR4][R24.64+-0x8] ;  /* 0xfffff80418103981 */ /* 0x000ea2000c2e1900 */
[----:B------:R-:W-:Y:S02]  /*0230*/  VIADD R23, R12, 0xffffffe0 ;  /* 0xffffffe00c177836 */ /* 0x000fe40000000000 */
[----:B------:R-:W-:Y:S02]  /*0240*/  IMAD.MOV.U32 R12, RZ, RZ, RZ ;  /* 0x000000ffff0c7224 */ /* 0x000fe400078e00ff */
[----:B-1----:R-:W-:Y:S01]  /*0250*/  IMAD.WIDE R22, R23, 0x4, R2 ;  /* 0x0000000417167825 */ /* 0x002fe200078e0202 */
[----:B------:R-:W-:-:S03]  /*0260*/  CS2R R2, SRZ ;  /* 0x0000000000027805 */ /* 0x000fc6000001ff00 */
[----:B------:R-:W2:Y:S01]  /*0270*/  @P3 LDG.E.EL R12, desc[UR4][R24.64+-0x8] ;  /* 0xfffff804180c3981 */ /* 0x000ea2000c2e1900 */
[----:B------:R-:W-:-:S03]  /*0280*/  IMAD.MOV.U32 R20, RZ, RZ, RZ ;  /* 0x000000ffff147224 */ /* 0x000fc600078e00ff */
[----:B------:R-:W2:Y:S01]  /*0290*/  @P3 LDG.E.64 R2, desc[UR4][R22.64] ;  /* 0x0000000416023981 */ /* 0x000ea2000c1e1b00 */
[----:B-----5:R-:W-:-:S05]  /*02a0*/  IMAD.WIDE R6, R15, 0x4, R6 ;  /* 0x000000040f067825 */ /* 0x020fca00078e0206 */
[----:B------:R-:W5:Y:S01]  /*02b0*/  @P3 LDG.E.EL R17, desc[UR4][R6.64+-0x8] ;  /* 0xfffff80406113981 */ /* 0x000f62000c2e1900 */
[----:B---3--:R-:W-:-:S03]  /*02c0*/  IMAD.WIDE R4, R15, 0x4, R4 ;  /* 0x000000040f047825 */ /* 0x008fc600078e0204 */
[----:B------:R1:W3:Y:S04]  /*02d0*/  @P3 LDG.E.EL R18, desc[UR4][R6.64+-0x8] ;  /* 0xfffff80406123981 */ /* 0x0002e8000c2e1900 */
[----:B------:R-:W3:Y:S04]  /*02e0*/  @P3 LDG.E.EL R19, desc[UR4][R4.64+-0x8] ;  /* 0xfffff80404133981 */ /* 0x000ee8000c2e1900 */
[----:B------:R1:W3:Y:S01]  /*02f0*/  @P3 LDG.E.EL R20, desc[UR4][R4.64+-0x8] ;  /* 0xfffff80404143981 */ /* 0x0002e2000c2e1900 */
[----:B------:R-:W-:Y:S02]  /*0300*/  LOP3.LUT R21, R14, 0xffffffc0, RZ, 0xc0, !PT ;  /* 0xffffffc00e157812 */ /* 0x000fe400078ec0ff */
[----:B------:R-:W-:-:S03]  /*0310*/  ISETP.GE.AND P1, PT, R15, 0x2, PT ;  /* 0x000000020f00780c */ /* 0x000fc60003f26270 */
[C---:B------:R-:W-:Y:S01]  /*0320*/  IMAD.IADD R14, R0.reuse, 0x1, -R21 ;  /* 0x00000001000e7824 */ /* 0x040fe200078e0a15 */
[----:B------:R-:W-:-:S03]  /*0330*/  ISETP.LT.AND P2, PT, R0, 0x100, !P1 ;  /* 0x000001000000780c */ /* 0x000fc60004f41270 */
[----:B------:R-:W-:-:S04]  /*0340*/  IMAD R15, R13, 0x20, R14 ;  /* 0x000000200d0f7824 */ /* 0x000fc800078e020e */
[----:B----4-:R-:W-:Y:S01]  /*0350*/  IMAD.WIDE R14, R15, 0x4, R8 ;  /* 0x000000040f0e7825 */ /* 0x010fe200078e0208 */
[----:B------:R-:W-:-:S06]  /*0360*/  CS2R R8, SRZ ;  /* 0x0000000000087805 */ /* 0x000fcc000001ff00 */
[----:B------:R-:W4:Y:S01]  /*0370*/  @P2 LDG.E.64 R8, desc[UR4][R14.64] ;  /* 0x000000040e082981 */ /* 0x000f22000c1e1b00 */
[----:B-1----:R-:W-:Y:S01]  /*0380*/  IMAD.MOV.U32 R7, RZ, RZ, 0x3e800000 ;  /* 0x3e800000ff077424 */ /* 0x002fe200078e00ff */
[----:B--2---:R-:W-:-:S05]  /*0390*/  SEL R10, R10, RZ, P3 ;  /* 0x000000ff0a0a7207 */ /* 0x004fca0001800000 */
[----:B0-----:R-:W-:Y:S01]  /*03a0*/  FADD R4, R10, 9.9999997473787516356e-06 ;  /* 0x3727c5ac0a047421 */ /* 0x001fe20000000000 */
[----:B------:R-:W-:-:S03]  /*03b0*/  SEL R11, R11, RZ, P3 ;  /* 0x000000ff0b0b7207 */ /* 0x000fc60001800000 */
[----:B------:R-:W0:Y:S02]  /*03c0*/  MUFU.SQRT R5, R4 ;  /* 0x0000000400057308 */ /* 0x000e240000002000 */
[----:B------:R-:W-:-:S06]  /*03d0*/  FADD R11, R11, 9.9999997473787516356e-06 ;  /* 0x3727c5ac0b0b7421 */ /* 0x000fcc0000000000 */
[----:B------:R-:W1:Y:S01]  /*03e0*/  MUFU.SQRT R6, R11 ;  /* 0x0000000b00067308 */ /* 0x000e620000002000 */
[C---:B0-----:R-:W-:Y:S02]  /*03f0*/  FSETP.GT.AND P6, PT, R5.reuse, 8.50705917302346158658e+37, PT ;  /* 0x7e8000000500780b */ /* 0x041fe40003fc4000 */
[----:B------:R-:W-:Y:S02]  /*0400*/  FSETP.GEU.AND P4, PT, R5, 1.175494350822287508e-38, PT ;  /* 0x008000000500780b */ /* 0x000fe40003f8e000 */
[----:B------:R-:W-:Y:S02]  /*0410*/  FSEL R10, R7, 1, P6 ;  /* 0x3f800000070a7808 */ /* 0x000fe40003000000 */
[----:B-1----:R-:W-:-:S07]  /*0420*/  FSETP.GT.AND P5, PT, R6, 8.50705917302346158658e+37, PT ;  /* 0x7e8000000600780b */ /* 0x002fce0003fa4000 */
[----:B------:R-:W-:Y:S01]  /*0430*/  @P6 FMUL R5, R5, 0.25 ;  /* 0x3e80000005056820 */ /* 0x000fe20000400000 */
[----:B------:R-:W-:-:S03]  /*0440*/  FSETP.GEU.AND P6, PT, R6, 1.175494350822287508e-38, PT ;  /* 0x008000000600780b */ /* 0x000fc60003fce000 */
[----:B------:R-:W-:Y:S02]  /*0450*/  @!P4 FMUL R5, R5, 16777216 ;  /* 0x4b8000000505c820 */ /* 0x000fe40000400000 */
[----:B------:R-:W-:-:S08]  /*0460*/  @P5 FMUL R6, R6, 0.25 ;  /* 0x3e80000006065820 */ /* 0x000fd00000400000 */
[----:B------:R-:W-:Y:S01]  /*0470*/  @!P6 FMUL R6, R6, 16777216 ;  /* 0x4b8000000606e820 */ /* 0x000fe20000400000 */
[----:B------:R-:W0:Y:S01]  /*0480*/  MUFU.RCP R5, R5 ;  /* 0x0000000500057308 */ /* 0x000e220000001000 */
[----:B------:R-:W-:-:S07]  /*0490*/  FSEL R7, R7, 1, P5 ;  /* 0x3f80000007077808 */ /* 0x000fce0002800000 */
[----:B------:R-:W1:Y:S01]  /*04a0*/  MUFU.RCP R6, R6 ;  /* 0x0000000600067308 */ /* 0x000e620000001000 */
[----:B------:R-:W-:Y:S02]  /*04b0*/  SEL R11, R12, RZ, P3 ;  /* 0x000000ff0c0b7207 */ /* 0x000fe40001800000 */
[----:B------:R-:W-:Y:S01]  /*04c0*/  SEL R2, R2, RZ, P3 ;  /* 0x000000ff02027207 */ /* 0x000fe20001800000 */
[----:B------:R-:W-:Y:S01]  /*04d0*/  @!P4 FMUL R10, R10, 16777216 ;  /* 0x4b8000000a0ac820 */ /* 0x000fe20000400000 */
[----:B------:R-:W-:Y:S01]  /*04e0*/  SEL R4, R3, RZ, P3 ;  /* 0x000000ff03047207 */ /* 0x000fe20001800000 */
[----:B------:R-:W-:Y:S01]  /*04f0*/  @!P6 FMUL R7, R7, 16777216 ;  /* 0x4b8000000707e820 */ /* 0x000fe20000400000 */
[----:B------:R-:W-:Y:S01]  /*0500*/  SEL R13, R16, RZ, P3 ;  /* 0x000000ff100d7207 */ /* 0x000fe20001800000 */
[----:B------:R-:W-:Y:S01]  /*0510*/  FADD R3, R2, -R11 ;  /* 0x8000000b02037221 */ /* 0x000fe20000000000 */
[----:B0-----:R-:W-:-:S03]  /*0520*/  FMUL R10, R5, R10 ;  /* 0x0000000a050a7220 */ /* 0x001fc60000400000 */
[----:B------:R-:W-:Y:S01]  /*0530*/  FADD R2, R4, -R13 ;  /* 0x8000000d04027221 */ /* 0x000fe20000000000 */
[----:B-1----:R-:W-:Y:S01]  /*0540*/  FMUL R7, R6, R7 ;  /* 0x0000000706077220 */ /* 0x002fe20000400000 */
[----:B-----5:R-:W-:Y:S01]  /*0550*/  SEL R4, R17, RZ, P3 ;  /* 0x000000ff11047207 */ /* 0x020fe20001800000 */
[----:B------:R-:W-:Y:S01]  /*0560*/  FMUL R3, R3, R10 ;  /* 0x0000000a03037220 */ /* 0x000fe20000400000 */
[----:B---3--:R-:W-:Y:S01]  /*0570*/  SEL R18, R18, RZ, P3 ;  /* 0x000000ff12127207 */ /* 0x008fe20001800000 */
[----:B------:R-:W-:Y:S01]  /*0580*/  FMUL R7, R2, R7 ;  /* 0x0000000702077220 */ /* 0x000fe20000400000 */
[----:B------:R-:W-:Y:S02]  /*0590*/  SEL R6, R19, RZ, P3 ;  /* 0x000000ff13067207 */ /* 0x000fe40001800000 */
[----:B------:R-:W-:-:S03]  /*05a0*/  SEL R20, R20, RZ, P3 ;  /* 0x000000ff14147207 */ /* 0x000fc60001800000 */
[----:B------:R-:W-:Y:S02]  /*05b0*/  FFMA R4, R3, R4, R6 ;  /* 0x0000000403047223 */ /* 0x000fe40000000006 */
[----:B------:R-:W-:Y:S01]  /*05c0*/  FFMA R20, R7, R18, R20 ;  /* 0x0000001207147223 */ /* 0x000fe20000000014 */
[----:B------:R-:W0:Y:S02]  /*05d0*/  LDC.64 R2, c[0x0][0x240] ;  /* 0x00009000ff027b82 */ /* 0x000e240000000a00 */
[----:B------:R-:W-:Y:S02]  /*05e0*/  FSETP.GTU.AND P3, PT, R4, RZ, PT ;  /* 0x000000ff0400720b */ /* 0x000fe40003f6c000 */
[----:B------:R-:W-:Y:S02]  /*05f0*/  FSETP.GTU.AND P4, PT, R20, RZ, PT ;  /* 0x000000ff1400720b */ /* 0x000fe40003f8c000 */
[----:B------:R-:W-:Y:S02]  /*0600*/  FSEL R4, R4, RZ, P3 ;  /* 0x000000ff04047208 */ /* 0x000fe40001800000 */
[----:B------:R-:W-:-:S02]  /*0610*/  FSEL R20, R20, RZ, P4 ;  /* 0x000000ff14147208 */ /* 0x000fc40002000000 */
[----:B------:R-:W-:Y:S02]  /*0620*/  FSETP.GEU.AND P5, PT, R4, 6, PT ;  /* 0x40c000000400780b */ /* 0x000fe40003fae000 */
[----:B------:R-:W-:Y:S02]  /*0630*/  FSETP.GEU.AND P6, PT, R20, 6, PT ;  /* 0x40c000001400780b */ /* 0x000fe40003fce000 */
[----:B------:R-:W-:Y:S02]  /*0640*/  FSETP.NAN.AND P3, PT, R4, R4, PT ;  /* 0x000000040400720b */ /* 0x000fe40003f68000 */
[----:B------:R-:W-:Y:S02]  /*0650*/  FSETP.NAN.AND P4, PT, R20, R20, PT ;  /* 0x000000141400720b */ /* 0x000fe40003f88000 */
[----:B----4-:R-:W-:Y:S02]  /*0660*/  SEL R5, R8, RZ, P2 ;  /* 0x000000ff08057207 */ /* 0x010fe40001000000 */
[----:B------:R-:W-:-:S03]  /*0670*/  SEL R9, R9, RZ, P2 ;  /* 0x000000ff09097207 */ /* 0x000fc60001000000 */
[----:B------:R-:W-:Y:S02]  /*0680*/  @P5 SEL R4, R4, 0x40c00000, P3 ;  /* 0x40c0000004045807 */ /* 0x000fe40001800000 */
[----:B------:R-:W-:Y:S01]  /*0690*/  @P6 SEL R20, R20, 0x40c00000, P4 ;  /* 0x40c0000014146807 */ /* 0x000fe20002000000 */
[----:B0-----:R-:W-:Y:S01]  /*06a0*/  IMAD.WIDE R2, R0, 0x4, R2 ;  /* 0x0000000400027825 */ /* 0x001fe200078e0202 */
[----:B------:R-:W-:Y:S02]  /*06b0*/  SEL R8, R5, R4, !P1 ;  /* 0x0000000405087207 */ /* 0x000fe40004800000 */
[----:B------:R-:W-:Y:S01]  /*06c0*/  SEL R9, R9, R20, !P1 ;  /* 0x0000001409097207 */ /* 0x000fe20004800000 */
[----:B------:R-:W-:Y:S06]  /*06d0*/  @P0 EXIT ;  /* 0x000000000000094d */ /* 0x000fec0003800000 */
[----:B------:R-:W-:Y:S01]  /*06e0*/  STG.E.64 desc[UR4][R2.64], R8 ;  /* 0x0000000802007986 */ /* 0x000fe2000c101b04 */
[----:B------:R-:W-:Y:S05]  /*06f0*/  EXIT ;  /* 0x000000000000794d */ /* 0x000fea0003800000 */
.L_x_0:
[----:B------:R-:W-:-:S00]  /*0700*/  BRA `(.L_x_0) ;  /* 0xfffffffc00fc7947 */ /* 0x000fc0000383ffff */
[----:B------:R-:W-:-:S00]  /*0710*/  NOP ;  /* 0x0000000000007918 */ /* 0x000fc00000000000 */
        /* <DEDUP_REMOVED lines=14> */
.L_x_1:


//--------------------- .nv.global.init           --------------------------
	.section	.nv.global.init,"aw",@progbits
.nv.global.init:
	.type		_$_str,@object
	.size		_$_str,(_$_str_$_2 - _$_str)
_$_str:
        /*0000*/ 	.byte	0x5f, 0x5f, 0x43, 0x55, 0x44, 0x41, 0x5f, 0x46, 0x54, 0x5a, 0x00
	.type		_$_str_$_2,@object
	.size		_$_str_$_2,(.L_1 - _$_str_$_2)
_$_str_$_2:
        /*000b*/ 	.byte	0x5f, 0x5f, 0x43, 0x55, 0x44, 0x41, 0x5f, 0x50, 0x52, 0x45, 0x43, 0x5f, 0x53, 0x51, 0x52, 0x54
        /*001b*/ 	.byte	0x00
.L_1:


//--------------------- .nv.constant0.triton_poi_fused_cat_1 --------------------------
	.section	.nv.constant0.triton_poi_fused_cat_1,"a",@progbits
	.sectionflags	@""
	.align	4
.nv.constant0.triton_poi_fused_cat_1:
	.zero		588
